//
// Generated by NVIDIA NVVM Compiler
//
// Compiler Build ID: CL-36424714
// Cuda compilation tools, release 13.0, V13.0.88
// Based on NVVM 20.0.0
//

.version 9.0
.target sm_100
.address_size 64

	// .globl	_Z10hello_cudav
.extern .func  (.param .b32 func_retval0) vprintf
(
	.param .b64 vprintf_param_0,
	.param .b64 vprintf_param_1
)
;
.global .align 1 .b8 $str[14] = {72, 101, 108, 108, 111, 44, 32, 99, 117, 100, 97, 33, 10};

.visible .entry _Z10hello_cudav()
{
	.reg .b32 	%r<3>;
	.reg .b64 	%rd<3>;

	mov.u64 	%rd1, $str;
	cvta.global.u64 	%rd2, %rd1;
	{ // callseq 0, 0
	.param .b64 param0;
	st.param.b64 	[param0], %rd2;
	.param .b64 param1;
	st.param.b64 	[param1], 0;
	.param .b32 retval0;
	call.uni (retval0), 
	vprintf, 
	(
	param0, 
	param1
	);
	ld.param.b32 	%r1, [retval0];
	} // callseq 0
	ret;

}


// ===== COMPILED SASS (sm_100) =====

	.target	sm_100

	.elftype	@"ET_EXEC"


//--------------------- .note.nv.tkinfo           --------------------------
	.section	.note.nv.tkinfo,"",@"SHT_NOTE"
	.sectionflags	@"SHF_NOTE_NV_TKINFO"
	.tkinfo
        /*0018*/ 	.word	0x00000002
        /*0030*/ 	.string	""
        /*0030*/ 	.string	"ptxas"
        /*0030*/ 	.string	"Cuda compilation tools, release 13.0, V13.0.88"
        /*0030*/ 	.string	"Build cuda_13.0.r13.0/compiler.36424714_0"
        /*0030*/ 	.string	"-arch sm_100 -m 64 "



//--------------------- .note.nv.cuinfo           --------------------------
	.section	.note.nv.cuinfo,"",@"SHT_NOTE"
	.sectionflags	@"SHF_NOTE_NV_CUINFO"
        /*0018*/ 	.short	0x0002
        /*001a*/ 	.short	0x0064
        /*001c*/ 	.short	0x0082
	.zero		2


//--------------------- .nv.info                  --------------------------
	.section	.nv.info,"",@"SHT_CUDA_INFO"
	.align	4


	//----- nvinfo : EIATTR_REGCOUNT
	.align		4
        /*0000*/ 	.byte	0x04, 0x2f
        /*0002*/ 	.short	(.L_2 - .L_1)
	.align		4
.L_1:
        /*0004*/ 	.word	index@(_Z10hello_cudav)
        /*0008*/ 	.word	0x00000018


	//----- nvinfo : EIATTR_FRAME_SIZE
	.align		4
.L_2:
        /*000c*/ 	.byte	0x04, 0x11
        /*000e*/ 	.short	(.L_4 - .L_3)
	.align		4
.L_3:
        /*0010*/ 	.word	index@(_Z10hello_cudav)
        /*0014*/ 	.word	0x00000000


	//----- nvinfo : EIATTR_MIN_STACK_SIZE
	.align		4
.L_4:
        /*0018*/ 	.byte	0x04, 0x12
        /*001a*/ 	.short	(.L_6 - .L_5)
	.align		4
.L_5:
        /*001c*/ 	.word	index@(_Z10hello_cudav)
        /*0020*/ 	.word	0x00000000
.L_6:


//--------------------- .nv.compat                --------------------------
	.section	.nv.compat,"",@"SHT_CUDA_COMPAT_INFO"
	.align	4
        /*0000*/ 	.byte	0x02, 0x09, 0x00, 0x00, 0x02, 0x02, 0x01, 0x00, 0x02, 0x05, 0x05, 0x00, 0x03, 0x07, 0x01, 0x01
        /*0010*/ 	.byte	0x02, 0x03, 0x00, 0x00, 0x02, 0x06, 0x01, 0x00, 0x04, 0x0b, 0x08, 0x00, 0x09, 0x00, 0x00, 0x00
        /*0020*/ 	.byte	0x00, 0x00, 0x00, 0x00


//--------------------- .nv.info._Z10hello_cudav  --------------------------
	.section	.nv.info._Z10hello_cudav,"",@"SHT_CUDA_INFO"
	.sectionflags	@""
	.align	4


	//----- nvinfo : EIATTR_CUDA_API_VERSION
	.align		4
        /*0000*/ 	.byte	0x04, 0x37
        /*0002*/ 	.short	(.L_8 - .L_7)
.L_7:
        /*0004*/ 	.word	0x00000082


	//----- nvinfo : EIATTR_SPARSE_MMA_MASK
	.align		4
.L_8:
        /*0008*/ 	.byte	0x03, 0x50
        /*000a*/ 	.short	0x0000


	//----- nvinfo : EIATTR_MAXREG_COUNT
	.align		4
        /*000c*/ 	.byte	0x03, 0x1b
        /*000e*/ 	.short	0x00ff


	//----- nvinfo : EIATTR_EXTERNS
	.align		4
        /*0010*/ 	.byte	0x04, 0x0f
        /*0012*/ 	.short	(.L_10 - .L_9)


	//   ....[0]....
	.align		4
.L_9:
        /*0014*/ 	.word	index@(vprintf)


	//----- nvinfo : EIATTR_MERCURY_ISA_VERSION
	.align		4
.L_10:
        /*0018*/ 	.byte	0x03, 0x5f
        /*001a*/ 	.short	0x0101


	//----- nvinfo : EIATTR_VRC_CTA_INIT_COUNT
	.align		4
        /*001c*/ 	.byte	0x02, 0x4a
	.zero		1
	.zero		1


	//----- nvinfo : EIATTR_SYSCALL_OFFSETS
	.align		4
        /*0020*/ 	.byte	0x04, 0x46
        /*0022*/ 	.short	(.L_12 - .L_11)


	//   ....[0]....
.L_11:
        /*0024*/ 	.word	0x00000080


	//----- nvinfo : EIATTR_EXIT_INSTR_OFFSETS
	.align		4
.L_12:
        /*0028*/ 	.byte	0x04, 0x1c
        /*002a*/ 	.short	(.L_14 - .L_13)


	//   ....[0]....
.L_13:
        /*002c*/ 	.word	0x00000090


	//----- nvinfo : EIATTR_SW_WAR
	.align		4
.L_14:
        /*0030*/ 	.byte	0x04, 0x36
        /*0032*/ 	.short	(.L_16 - .L_15)
.L_15:
        /*0034*/ 	.word	0x00000008
.L_16:


//--------------------- .nv.callgraph             --------------------------
	.section	.nv.callgraph,"",@"SHT_CUDA_CALLGRAPH"
	.align	4
	.sectionentsize	8
	.align		4
        /*0000*/ 	.word	0x00000000
	.align		4
        /*0004*/ 	.word	0xffffffff
	.align		4
        /*0008*/ 	.word	index@(_Z10hello_cudav)
	.align		4
        /*000c*/ 	.word	index@(vprintf)
	.align		4
        /*0010*/ 	.word	0x00000000
	.align		4
        /*0014*/ 	.word	0xfffffffe
	.align		4
        /*0018*/ 	.word	0x00000000
	.align		4
        /*001c*/ 	.word	0xfffffffd
	.align		4
        /*0020*/ 	.word	0x00000000
	.align		4
        /*0024*/ 	.word	0xfffffffc


//--------------------- .nv.constant4             --------------------------
	.section	.nv.constant4,"a",@progbits
	.align	8
	.align		8
.nv.constant4:
        /*0000*/ 	.dword	vprintf
	.align		8
        /*0008*/ 	.dword	$str


//--------------------- .text._Z10hello_cudav     --------------------------
	.section	.text._Z10hello_cudav,"ax",@progbits
	.align	128
        .global         _Z10hello_cudav
        .type           _Z10hello_cudav,@function
        .size           _Z10hello_cudav,(.L_x_2 - _Z10hello_cudav)
        .other          _Z10hello_cudav,@"STO_CUDA_ENTRY STV_DEFAULT"
_Z10hello_cudav:
.text._Z10hello_cudav:
[----:B------:R-:W0:Y:S01]  /*0000*/  LDC R1, c[0x0][0x37c] ;  /* 0x0000df00ff017b82 */ /* 0x000e220000000800 */
[----:B------:R-:W-:Y:S01]  /*0010*/  MOV R0, 0x0 ;  /* 0x0000000000007802 */ /* 0x000fe20000000f00 */
[----:B------:R-:W1:Y:S01]  /*0020*/  LDCU.64 UR4, c[0x4][0x8] ;  /* 0x01000100ff0477ac */ /* 0x000e620008000a00 */
[----:B------:R-:W-:-:S05]  /*0030*/  CS2R R6, SRZ ;  /* 0x0000000000067805 */ /* 0x000fca000001ff00 */
[----:B------:R2:W3:Y:S01]  /*0040*/  LDC.64 R2, c[0x4][R0] ;  /* 0x0100000000027b82 */ /* 0x0004e20000000a00 */
[----:B-1----:R-:W-:Y:S02]  /*0050*/  IMAD.U32 R4, RZ, RZ, UR4 ;  /* 0x00000004ff047e24 */ /* 0x002fe4000f8e00ff */
[----:B--2---:R-:W-:-:S07]  /*0060*/  IMAD.U32 R5, RZ, RZ, UR5 ;  /* 0x00000005ff057e24 */ /* 0x004fce000f8e00ff */
[----:B------:R-:W-:-:S07]  /*0070*/  LEPC R20, `(.L_x_0) ;  /* 0x000000001014794e */ /* 0x000fce0000000000 */
[----:B0--3--:R-:W-:Y:S05]  /*0080*/  CALL.ABS.NOINC R2 ;  /* 0x0000000002007343 */ /* 0x009fea0003c00000 */
.L_x_0:
[----:B------:R-:W-:Y:S05]  /*0090*/  EXIT ;  /* 0x000000000000794d */ /* 0x000fea0003800000 */
.L_x_1:
[----:B------:R-:W-:-:S00]  /*00a0*/  BRA `(.L_x_1) ;  /* 0xfffffffc00fc7947 */ /* 0x000fc0000383ffff */
[----:B------:R-:W-:-:S00]  /*00b0*/  NOP ;  /* 0x0000000000007918 */ /* 0x000fc00000000000 */
        /* <DEDUP_REMOVED lines=12> */
.L_x_2:


//--------------------- .nv.global.init           --------------------------
	.section	.nv.global.init,"aw",@progbits
.nv.global.init:
	.type		$str,@object
	.size		$str,(.L_0 - $str)
$str:
        /*0000*/ 	.byte	0x48, 0x65, 0x6c, 0x6c, 0x6f, 0x2c, 0x20, 0x63, 0x75, 0x64, 0x61, 0x21, 0x0a, 0x00
.L_0:


//--------------------- .nv.shared.reserved.0     --------------------------
	.section	.nv.shared.reserved.0,"aw",@nobits
	.weak		__nv_reservedSMEM_offset_0_alias
	.size		__nv_reservedSMEM_offset_0_alias, 0, 64
	.other		__nv_reservedSMEM_offset_0_alias,@"STO_CUDA_RESERVED_SHARED STV_DEFAULT"
__nv_reservedSMEM_offset_0_alias:
	.zero		0
	.zero		64


//--------------------- .nv.constant0._Z10hello_cudav --------------------------
	.section	.nv.constant0._Z10hello_cudav,"a",@progbits
	.sectionflags	@""
	.align	4
.nv.constant0._Z10hello_cudav:
	.zero		896


//--------------------- SYMBOLS --------------------------

	.type		.nv.reservedSmem.offset0,@object
	.size		.nv.reservedSmem.offset0,0x4
	.type		vprintf,@function
